//
// Generated by NVIDIA NVVM Compiler
//
// Compiler Build ID: CL-36424714
// Cuda compilation tools, release 13.0, V13.0.88
// Based on NVVM 20.0.0
//

.version 9.0
.target sm_100
.address_size 64

	// .globl	_Z5saxpyifPfS_

.visible .entry _Z5saxpyifPfS_(
	.param .u32 _Z5saxpyifPfS__param_0,
	.param .f32 _Z5saxpyifPfS__param_1,
	.param .u64 .ptr .align 1 _Z5saxpyifPfS__param_2,
	.param .u64 .ptr .align 1 _Z5saxpyifPfS__param_3
)
{
	.reg .pred 	%p<2>;
	.reg .b32 	%r<7>;
	.reg .b32 	%f<5>;
	.reg .b64 	%rd<8>;

	ld.param.u32 	%r2, [_Z5saxpyifPfS__param_0];
	ld.param.f32 	%f1, [_Z5saxpyifPfS__param_1];
	ld.param.u64 	%rd1, [_Z5saxpyifPfS__param_2];
	ld.param.u64 	%rd2, [_Z5saxpyifPfS__param_3];
	mov.u32 	%r3, %ctaid.x;
	mov.u32 	%r4, %ntid.x;
	add.s32 	%r5, %r3, %r4;
	mov.u32 	%r6, %tid.x;
	add.s32 	%r1, %r5, %r6;
	setp.ge.s32 	%p1, %r1, %r2;
	@%p1 bra 	$L__BB0_2;
	cvta.to.global.u64 	%rd3, %rd1;
	cvta.to.global.u64 	%rd4, %rd2;
	mul.wide.s32 	%rd5, %r1, 4;
	add.s64 	%rd6, %rd3, %rd5;
	ld.global.f32 	%f2, [%rd6];
	add.s64 	%rd7, %rd4, %rd5;
	ld.global.f32 	%f3, [%rd7];
	fma.rn.f32 	%f4, %f1, %f2, %f3;
	st.global.f32 	[%rd7], %f4;
$L__BB0_2:
	ret;

}


// ===== COMPILED SASS (sm_100) =====

	.target	sm_100

	.elftype	@"ET_EXEC"


//--------------------- .note.nv.tkinfo           --------------------------
	.section	.note.nv.tkinfo,"",@"SHT_NOTE"
	.sectionflags	@"SHF_NOTE_NV_TKINFO"
	.tkinfo
        /*0018*/ 	.word	0x00000002
        /*0030*/ 	.string	""
        /*0030*/ 	.string	"ptxas"
        /*0030*/ 	.string	"Cuda compilation tools, release 13.0, V13.0.88"
        /*0030*/ 	.string	"Build cuda_13.0.r13.0/compiler.36424714_0"
        /*0030*/ 	.string	"-arch sm_100 -m 64 "



//--------------------- .note.nv.cuinfo           --------------------------
	.section	.note.nv.cuinfo,"",@"SHT_NOTE"
	.sectionflags	@"SHF_NOTE_NV_CUINFO"
        /*0018*/ 	.short	0x0002
        /*001a*/ 	.short	0x0064
        /*001c*/ 	.short	0x0082
	.zero		2


//--------------------- .nv.info                  --------------------------
	.section	.nv.info,"",@"SHT_CUDA_INFO"
	.align	4


	//----- nvinfo : EIATTR_REGCOUNT
	.align		4
        /*0000*/ 	.byte	0x04, 0x2f
        /*0002*/ 	.short	(.L_1 - .L_0)
	.align		4
.L_0:
        /*0004*/ 	.word	index@(_Z5saxpyifPfS_)
        /*0008*/ 	.word	0x0000000a


	//----- nvinfo : EIATTR_FRAME_SIZE
	.align		4
.L_1:
        /*000c*/ 	.byte	0x04, 0x11
        /*000e*/ 	.short	(.L_3 - .L_2)
	.align		4
.L_2:
        /*0010*/ 	.word	index@(_Z5saxpyifPfS_)
        /*0014*/ 	.word	0x00000000


	//----- nvinfo : EIATTR_MIN_STACK_SIZE
	.align		4
.L_3:
        /*0018*/ 	.byte	0x04, 0x12
        /*001a*/ 	.short	(.L_5 - .L_4)
	.align		4
.L_4:
        /*001c*/ 	.word	index@(_Z5saxpyifPfS_)
        /*0020*/ 	.word	0x00000000
.L_5:


//--------------------- .nv.compat                --------------------------
	.section	.nv.compat,"",@"SHT_CUDA_COMPAT_INFO"
	.align	4
        /*0000*/ 	.byte	0x02, 0x09, 0x00, 0x00, 0x02, 0x02, 0x01, 0x00, 0x02, 0x05, 0x05, 0x00, 0x03, 0x07, 0x01, 0x01
        /*0010*/ 	.byte	0x02, 0x03, 0x00, 0x00, 0x02, 0x06, 0x01, 0x00, 0x04, 0x0b, 0x08, 0x00, 0x09, 0x00, 0x00, 0x00
        /*0020*/ 	.byte	0x00, 0x00, 0x00, 0x00


//--------------------- .nv.info._Z5saxpyifPfS_   --------------------------
	.section	.nv.info._Z5saxpyifPfS_,"",@"SHT_CUDA_INFO"
	.sectionflags	@""
	.align	4


	//----- nvinfo : EIATTR_CUDA_API_VERSION
	.align		4
        /*0000*/ 	.byte	0x04, 0x37
        /*0002*/ 	.short	(.L_7 - .L_6)
.L_6:
        /*0004*/ 	.word	0x00000082


	//----- nvinfo : EIATTR_KPARAM_INFO
	.align		4
.L_7:
        /*0008*/ 	.byte	0x04, 0x17
        /*000a*/ 	.short	(.L_9 - .L_8)
.L_8:
        /*000c*/ 	.word	0x00000000
        /*0010*/ 	.short	0x0003
        /*0012*/ 	.short	0x0010
        /*0014*/ 	.byte	0x00, 0xf5, 0x21, 0x00


	//----- nvinfo : EIATTR_KPARAM_INFO
	.align		4
.L_9:
        /*0018*/ 	.byte	0x04, 0x17
        /*001a*/ 	.short	(.L_11 - .L_10)
.L_10:
        /*001c*/ 	.word	0x00000000
        /*0020*/ 	.short	0x0002
        /*0022*/ 	.short	0x0008
        /*0024*/ 	.byte	0x00, 0xf5, 0x21, 0x00


	//----- nvinfo : EIATTR_KPARAM_INFO
	.align		4
.L_11:
        /*0028*/ 	.byte	0x04, 0x17
        /*002a*/ 	.short	(.L_13 - .L_12)
.L_12:
        /*002c*/ 	.word	0x00000000
        /*0030*/ 	.short	0x0001
        /*0032*/ 	.short	0x0004
        /*0034*/ 	.byte	0x00, 0xf0, 0x11, 0x00


	//----- nvinfo : EIATTR_KPARAM_INFO
	.align		4
.L_13:
        /*0038*/ 	.byte	0x04, 0x17
        /*003a*/ 	.short	(.L_15 - .L_14)
.L_14:
        /*003c*/ 	.word	0x00000000
        /*0040*/ 	.short	0x0000
        /*0042*/ 	.short	0x0000
        /*0044*/ 	.byte	0x00, 0xf0, 0x11, 0x00


	//----- nvinfo : EIATTR_SPARSE_MMA_MASK
	.align		4
.L_15:
        /*0048*/ 	.byte	0x03, 0x50
        /*004a*/ 	.short	0x0000


	//----- nvinfo : EIATTR_MAXREG_COUNT
	.align		4
        /*004c*/ 	.byte	0x03, 0x1b
        /*004e*/ 	.short	0x00ff


	//----- nvinfo : EIATTR_MERCURY_ISA_VERSION
	.align		4
        /*0050*/ 	.byte	0x03, 0x5f
        /*0052*/ 	.short	0x0101


	//----- nvinfo : EIATTR_VRC_CTA_INIT_COUNT
	.align		4
        /*0054*/ 	.byte	0x02, 0x4a
	.zero		1
	.zero		1


	//----- nvinfo : EIATTR_EXIT_INSTR_OFFSETS
	.align		4
        /*0058*/ 	.byte	0x04, 0x1c
        /*005a*/ 	.short	(.L_17 - .L_16)


	//   ....[0]....
.L_16:
        /*005c*/ 	.word	0x00000070


	//   ....[1]....
        /*0060*/ 	.word	0x00000120


	//----- nvinfo : EIATTR_CBANK_PARAM_SIZE
	.align		4
.L_17:
        /*0064*/ 	.byte	0x03, 0x19
        /*0066*/ 	.short	0x0018


	//----- nvinfo : EIATTR_PARAM_CBANK
	.align		4
        /*0068*/ 	.byte	0x04, 0x0a
        /*006a*/ 	.short	(.L_19 - .L_18)
	.align		4
.L_18:
        /*006c*/ 	.word	index@(.nv.constant0._Z5saxpyifPfS_)
        /*0070*/ 	.short	0x0380
        /*0072*/ 	.short	0x0018


	//----- nvinfo : EIATTR_SW_WAR
	.align		4
.L_19:
        /*0074*/ 	.byte	0x04, 0x36
        /*0076*/ 	.short	(.L_21 - .L_20)
.L_20:
        /*0078*/ 	.word	0x00000008
.L_21:


//--------------------- .nv.callgraph             --------------------------
	.section	.nv.callgraph,"",@"SHT_CUDA_CALLGRAPH"
	.align	4
	.sectionentsize	8
	.align		4
        /*0000*/ 	.word	0x00000000
	.align		4
        /*0004*/ 	.word	0xffffffff
	.align		4
        /*0008*/ 	.word	0x00000000
	.align		4
        /*000c*/ 	.word	0xfffffffe
	.align		4
        /*0010*/ 	.word	0x00000000
	.align		4
        /*0014*/ 	.word	0xfffffffd
	.align		4
        /*0018*/ 	.word	0x00000000
	.align		4
        /*001c*/ 	.word	0xfffffffc


//--------------------- .text._Z5saxpyifPfS_      --------------------------
	.section	.text._Z5saxpyifPfS_,"ax",@progbits
	.align	128
        .global         _Z5saxpyifPfS_
        .type           _Z5saxpyifPfS_,@function
        .size           _Z5saxpyifPfS_,(.L_x_1 - _Z5saxpyifPfS_)
        .other          _Z5saxpyifPfS_,@"STO_CUDA_ENTRY STV_DEFAULT"
_Z5saxpyifPfS_:
.text._Z5saxpyifPfS_:
[----:B------:R-:W-:Y:S01]  /*0000*/  LDC R1, c[0x0][0x37c] ;  /* 0x0000df00ff017b82 */ /* 0x000fe20000000800 */
[----:B------:R-:W0:Y:S07]  /*0010*/  S2R R0, SR_TID.X ;  /* 0x0000000000007919 */ /* 0x000e2e0000002100 */
[----:B------:R-:W0:Y:S01]  /*0020*/  S2UR UR4, SR_CTAID.X ;  /* 0x00000000000479c3 */ /* 0x000e220000002500 */
[----:B------:R-:W1:Y:S07]  /*0030*/  LDCU UR5, c[0x0][0x380] ;  /* 0x00007000ff0577ac */ /* 0x000e6e0008000800 */
[----:B------:R-:W0:Y:S02]  /*0040*/  LDC R7, c[0x0][0x360] ;  /* 0x0000d800ff077b82 */ /* 0x000e240000000800 */
[----:B0-----:R-:W-:-:S04]  /*0050*/  IADD3 R7, PT, PT, R0, UR4, R7 ;  /* 0x0000000400077c10 */ /* 0x001fc8000fffe007 */
[----:B-1----:R-:W-:-:S13]  /*0060*/  ISETP.GE.AND P0, PT, R7, UR5, PT ;  /* 0x0000000507007c0c */ /* 0x002fda000bf06270 */
[----:B------:R-:W-:Y:S05]  /*0070*/  @P0 EXIT ;  /* 0x000000000000094d */ /* 0x000fea0003800000 */
[----:B------:R-:W0:Y:S01]  /*0080*/  LDC.64 R2, c[0x0][0x388] ;  /* 0x0000e200ff027b82 */ /* 0x000e220000000a00 */
[----:B------:R-:W1:Y:S01]  /*0090*/  LDCU.64 UR4, c[0x0][0x358] ;  /* 0x00006b00ff0477ac */ /* 0x000e620008000a00 */
[----:B------:R-:W2:Y:S06]  /*00a0*/  LDCU UR6, c[0x0][0x384] ;  /* 0x00007080ff0677ac */ /* 0x000eac0008000800 */
[----:B------:R-:W3:Y:S01]  /*00b0*/  LDC.64 R4, c[0x0][0x390] ;  /* 0x0000e400ff047b82 */ /* 0x000ee20000000a00 */
[----:B0-----:R-:W-:-:S06]  /*00c0*/  IMAD.WIDE R2, R7, 0x4, R2 ;  /* 0x0000000407027825 */ /* 0x001fcc00078e0202 */
[----:B-1----:R-:W2:Y:S01]  /*00d0*/  LDG.E R2, desc[UR4][R2.64] ;  /* 0x0000000402027981 */ /* 0x002ea2000c1e1900 */
[----:B---3--:R-:W-:-:S05]  /*00e0*/  IMAD.WIDE R4, R7, 0x4, R4 ;  /* 0x0000000407047825 */ /* 0x008fca00078e0204 */
[----:B------:R-:W2:Y:S02]  /*00f0*/  LDG.E R7, desc[UR4][R4.64] ;  /* 0x0000000404077981 */ /* 0x000ea4000c1e1900 */
[----:B--2---:R-:W-:-:S05]  /*0100*/  FFMA R7, R2, UR6, R7 ;  /* 0x0000000602077c23 */ /* 0x004fca0008000007 */
[----:B------:R-:W-:Y:S01]  /*0110*/  STG.E desc[UR4][R4.64], R7 ;  /* 0x0000000704007986 */ /* 0x000fe2000c101904 */
[----:B------:R-:W-:Y:S05]  /*0120*/  EXIT ;  /* 0x000000000000794d */ /* 0x000fea0003800000 */
.L_x_0:
[----:B------:R-:W-:-:S00]  /*0130*/  BRA `(.L_x_0) ;  /* 0xfffffffc00fc7947 */ /* 0x000fc0000383ffff */
[----:B------:R-:W-:-:S00]  /*0140*/  NOP ;  /* 0x0000000000007918 */ /* 0x000fc00000000000 */
        /* <DEDUP_REMOVED lines=11> */
.L_x_1:


//--------------------- .nv.shared.reserved.0     --------------------------
	.section	.nv.shared.reserved.0,"aw",@nobits
	.weak		__nv_reservedSMEM_offset_0_alias
	.size		__nv_reservedSMEM_offset_0_alias, 0, 64
	.other		__nv_reservedSMEM_offset_0_alias,@"STO_CUDA_RESERVED_SHARED STV_DEFAULT"
__nv_reservedSMEM_offset_0_alias:
	.zero		0
	.zero		64


//--------------------- .nv.constant0._Z5saxpyifPfS_ --------------------------
	.section	.nv.constant0._Z5saxpyifPfS_,"a",@progbits
	.sectionflags	@""
	.align	4
.nv.constant0._Z5saxpyifPfS_:
	.zero		920


//--------------------- SYMBOLS --------------------------

	.type		.nv.reservedSmem.offset0,@object
	.size		.nv.reservedSmem.offset0,0x4
